//
// Generated by NVIDIA NVVM Compiler
//
// Compiler Build ID: CL-36424714
// Cuda compilation tools, release 13.0, V13.0.88
// Based on NVVM 20.0.0
//

.version 9.0
.target sm_100
.address_size 64

	// .globl	_Z9sumaOnGPUPfS_S_i

.visible .entry _Z9sumaOnGPUPfS_S_i(
	.param .u64 .ptr .align 1 _Z9sumaOnGPUPfS_S_i_param_0,
	.param .u64 .ptr .align 1 _Z9sumaOnGPUPfS_S_i_param_1,
	.param .u64 .ptr .align 1 _Z9sumaOnGPUPfS_S_i_param_2,
	.param .u32 _Z9sumaOnGPUPfS_S_i_param_3
)
{
	.reg .pred 	%p<2>;
	.reg .b32 	%r<6>;
	.reg .b32 	%f<4>;
	.reg .b64 	%rd<11>;

	ld.param.u64 	%rd1, [_Z9sumaOnGPUPfS_S_i_param_0];
	ld.param.u64 	%rd2, [_Z9sumaOnGPUPfS_S_i_param_1];
	ld.param.u64 	%rd3, [_Z9sumaOnGPUPfS_S_i_param_2];
	ld.param.u32 	%r2, [_Z9sumaOnGPUPfS_S_i_param_3];
	mov.u32 	%r3, %tid.x;
	mov.u32 	%r4, %ctaid.x;
	mov.u32 	%r5, %ntid.x;
	mad.lo.s32 	%r1, %r4, %r5, %r3;
	setp.ge.s32 	%p1, %r1, %r2;
	@%p1 bra 	$L__BB0_2;
	cvta.to.global.u64 	%rd4, %rd1;
	cvta.to.global.u64 	%rd5, %rd2;
	cvta.to.global.u64 	%rd6, %rd3;
	mul.wide.s32 	%rd7, %r1, 4;
	add.s64 	%rd8, %rd4, %rd7;
	ld.global.f32 	%f1, [%rd8];
	add.s64 	%rd9, %rd5, %rd7;
	ld.global.f32 	%f2, [%rd9];
	add.f32 	%f3, %f1, %f2;
	add.s64 	%rd10, %rd6, %rd7;
	st.global.f32 	[%rd10], %f3;
$L__BB0_2:
	ret;

}


// ===== COMPILED SASS (sm_100) =====

	.target	sm_100

	.elftype	@"ET_EXEC"


//--------------------- .note.nv.tkinfo           --------------------------
	.section	.note.nv.tkinfo,"",@"SHT_NOTE"
	.sectionflags	@"SHF_NOTE_NV_TKINFO"
	.tkinfo
        /*0018*/ 	.word	0x00000002
        /*0030*/ 	.string	""
        /*0030*/ 	.string	"ptxas"
        /*0030*/ 	.string	"Cuda compilation tools, release 13.0, V13.0.88"
        /*0030*/ 	.string	"Build cuda_13.0.r13.0/compiler.36424714_0"
        /*0030*/ 	.string	"-arch sm_100 -m 64 "



//--------------------- .note.nv.cuinfo           --------------------------
	.section	.note.nv.cuinfo,"",@"SHT_NOTE"
	.sectionflags	@"SHF_NOTE_NV_CUINFO"
        /*0018*/ 	.short	0x0002
        /*001a*/ 	.short	0x0064
        /*001c*/ 	.short	0x0082
	.zero		2


//--------------------- .nv.info                  --------------------------
	.section	.nv.info,"",@"SHT_CUDA_INFO"
	.align	4


	//----- nvinfo : EIATTR_REGCOUNT
	.align		4
        /*0000*/ 	.byte	0x04, 0x2f
        /*0002*/ 	.short	(.L_1 - .L_0)
	.align		4
.L_0:
        /*0004*/ 	.word	index@(_Z9sumaOnGPUPfS_S_i)
        /*0008*/ 	.word	0x0000000c


	//----- nvinfo : EIATTR_FRAME_SIZE
	.align		4
.L_1:
        /*000c*/ 	.byte	0x04, 0x11
        /*000e*/ 	.short	(.L_3 - .L_2)
	.align		4
.L_2:
        /*0010*/ 	.word	index@(_Z9sumaOnGPUPfS_S_i)
        /*0014*/ 	.word	0x00000000


	//----- nvinfo : EIATTR_MIN_STACK_SIZE
	.align		4
.L_3:
        /*0018*/ 	.byte	0x04, 0x12
        /*001a*/ 	.short	(.L_5 - .L_4)
	.align		4
.L_4:
        /*001c*/ 	.word	index@(_Z9sumaOnGPUPfS_S_i)
        /*0020*/ 	.word	0x00000000
.L_5:


//--------------------- .nv.compat                --------------------------
	.section	.nv.compat,"",@"SHT_CUDA_COMPAT_INFO"
	.align	4
        /*0000*/ 	.byte	0x02, 0x09, 0x00, 0x00, 0x02, 0x02, 0x01, 0x00, 0x02, 0x05, 0x05, 0x00, 0x03, 0x07, 0x01, 0x01
        /*0010*/ 	.byte	0x02, 0x03, 0x00, 0x00, 0x02, 0x06, 0x01, 0x00, 0x04, 0x0b, 0x08, 0x00, 0x09, 0x00, 0x00, 0x00
        /*0020*/ 	.byte	0x00, 0x00, 0x00, 0x00


//--------------------- .nv.info._Z9sumaOnGPUPfS_S_i --------------------------
	.section	.nv.info._Z9sumaOnGPUPfS_S_i,"",@"SHT_CUDA_INFO"
	.sectionflags	@""
	.align	4


	//----- nvinfo : EIATTR_CUDA_API_VERSION
	.align		4
        /*0000*/ 	.byte	0x04, 0x37
        /*0002*/ 	.short	(.L_7 - .L_6)
.L_6:
        /*0004*/ 	.word	0x00000082


	//----- nvinfo : EIATTR_KPARAM_INFO
	.align		4
.L_7:
        /*0008*/ 	.byte	0x04, 0x17
        /*000a*/ 	.short	(.L_9 - .L_8)
.L_8:
        /*000c*/ 	.word	0x00000000
        /*0010*/ 	.short	0x0003
        /*0012*/ 	.short	0x0018
        /*0014*/ 	.byte	0x00, 0xf0, 0x11, 0x00


	//----- nvinfo : EIATTR_KPARAM_INFO
	.align		4
.L_9:
        /*0018*/ 	.byte	0x04, 0x17
        /*001a*/ 	.short	(.L_11 - .L_10)
.L_10:
        /*001c*/ 	.word	0x00000000
        /*0020*/ 	.short	0x0002
        /*0022*/ 	.short	0x0010
        /*0024*/ 	.byte	0x00, 0xf5, 0x21, 0x00


	//----- nvinfo : EIATTR_KPARAM_INFO
	.align		4
.L_11:
        /*0028*/ 	.byte	0x04, 0x17
        /*002a*/ 	.short	(.L_13 - .L_12)
.L_12:
        /*002c*/ 	.word	0x00000000
        /*0030*/ 	.short	0x0001
        /*0032*/ 	.short	0x0008
        /*0034*/ 	.byte	0x00, 0xf5, 0x21, 0x00


	//----- nvinfo : EIATTR_KPARAM_INFO
	.align		4
.L_13:
        /*0038*/ 	.byte	0x04, 0x17
        /*003a*/ 	.short	(.L_15 - .L_14)
.L_14:
        /*003c*/ 	.word	0x00000000
        /*0040*/ 	.short	0x0000
        /*0042*/ 	.short	0x0000
        /*0044*/ 	.byte	0x00, 0xf5, 0x21, 0x00


	//----- nvinfo : EIATTR_SPARSE_MMA_MASK
	.align		4
.L_15:
        /*0048*/ 	.byte	0x03, 0x50
        /*004a*/ 	.short	0x0000


	//----- nvinfo : EIATTR_MAXREG_COUNT
	.align		4
        /*004c*/ 	.byte	0x03, 0x1b
        /*004e*/ 	.short	0x00ff


	//----- nvinfo : EIATTR_MERCURY_ISA_VERSION
	.align		4
        /*0050*/ 	.byte	0x03, 0x5f
        /*0052*/ 	.short	0x0101


	//----- nvinfo : EIATTR_VRC_CTA_INIT_COUNT
	.align		4
        /*0054*/ 	.byte	0x02, 0x4a
	.zero		1
	.zero		1


	//----- nvinfo : EIATTR_EXIT_INSTR_OFFSETS
	.align		4
        /*0058*/ 	.byte	0x04, 0x1c
        /*005a*/ 	.short	(.L_17 - .L_16)


	//   ....[0]....
.L_16:
        /*005c*/ 	.word	0x00000070


	//   ....[1]....
        /*0060*/ 	.word	0x00000130


	//----- nvinfo : EIATTR_CBANK_PARAM_SIZE
	.align		4
.L_17:
        /*0064*/ 	.byte	0x03, 0x19
        /*0066*/ 	.short	0x001c


	//----- nvinfo : EIATTR_PARAM_CBANK
	.align		4
        /*0068*/ 	.byte	0x04, 0x0a
        /*006a*/ 	.short	(.L_19 - .L_18)
	.align		4
.L_18:
        /*006c*/ 	.word	index@(.nv.constant0._Z9sumaOnGPUPfS_S_i)
        /*0070*/ 	.short	0x0380
        /*0072*/ 	.short	0x001c


	//----- nvinfo : EIATTR_SW_WAR
	.align		4
.L_19:
        /*0074*/ 	.byte	0x04, 0x36
        /*0076*/ 	.short	(.L_21 - .L_20)
.L_20:
        /*0078*/ 	.word	0x00000008
.L_21:


//--------------------- .nv.callgraph             --------------------------
	.section	.nv.callgraph,"",@"SHT_CUDA_CALLGRAPH"
	.align	4
	.sectionentsize	8
	.align		4
        /*0000*/ 	.word	0x00000000
	.align		4
        /*0004*/ 	.word	0xffffffff
	.align		4
        /*0008*/ 	.word	0x00000000
	.align		4
        /*000c*/ 	.word	0xfffffffe
	.align		4
        /*0010*/ 	.word	0x00000000
	.align		4
        /*0014*/ 	.word	0xfffffffd
	.align		4
        /*0018*/ 	.word	0x00000000
	.align		4
        /*001c*/ 	.word	0xfffffffc


//--------------------- .text._Z9sumaOnGPUPfS_S_i --------------------------
	.section	.text._Z9sumaOnGPUPfS_S_i,"ax",@progbits
	.align	128
        .global         _Z9sumaOnGPUPfS_S_i
        .type           _Z9sumaOnGPUPfS_S_i,@function
        .size           _Z9sumaOnGPUPfS_S_i,(.L_x_1 - _Z9sumaOnGPUPfS_S_i)
        .other          _Z9sumaOnGPUPfS_S_i,@"STO_CUDA_ENTRY STV_DEFAULT"
_Z9sumaOnGPUPfS_S_i:
.text._Z9sumaOnGPUPfS_S_i:
[----:B------:R-:W-:Y:S01]  /*0000*/  LDC R1, c[0x0][0x37c] ;  /* 0x0000df00ff017b82 */ /* 0x000fe20000000800 */
[----:B------:R-:W0:Y:S07]  /*0010*/  S2R R9, SR_TID.X ;  /* 0x0000000000097919 */ /* 0x000e2e0000002100 */
[----:B------:R-:W0:Y:S01]  /*0020*/  S2UR UR4, SR_CTAID.X ;  /* 0x00000000000479c3 */ /* 0x000e220000002500 */
[----:B------:R-:W1:Y:S07]  /*0030*/  LDCU UR5, c[0x0][0x398] ;  /* 0x00007300ff0577ac */ /* 0x000e6e0008000800 */
[----:B------:R-:W0:Y:S02]  /*0040*/  LDC R0, c[0x0][0x360] ;  /* 0x0000d800ff007b82 */ /* 0x000e240000000800 */
[----:B0-----:R-:W-:-:S05]  /*0050*/  IMAD R9, R0, UR4, R9 ;  /* 0x0000000400097c24 */ /* 0x001fca000f8e0209 */
[----:B-1----:R-:W-:-:S13]  /*0060*/  ISETP.GE.AND P0, PT, R9, UR5, PT ;  /* 0x0000000509007c0c */ /* 0x002fda000bf06270 */
[----:B------:R-:W-:Y:S05]  /*0070*/  @P0 EXIT ;  /* 0x000000000000094d */ /* 0x000fea0003800000 */
[----:B------:R-:W0:Y:S01]  /*0080*/  LDC.64 R2, c[0x0][0x380] ;  /* 0x0000e000ff027b82 */ /* 0x000e220000000a00 */
[----:B------:R-:W1:Y:S07]  /*0090*/  LDCU.64 UR4, c[0x0][0x358] ;  /* 0x00006b00ff0477ac */ /* 0x000e6e0008000a00 */
[----:B------:R-:W2:Y:S08]  /*00a0*/  LDC.64 R4, c[0x0][0x388] ;  /* 0x0000e200ff047b82 */ /* 0x000eb00000000a00 */
[----:B------:R-:W3:Y:S01]  /*00b0*/  LDC.64 R6, c[0x0][0x390] ;  /* 0x0000e400ff067b82 */ /* 0x000ee20000000a00 */
[----:B0-----:R-:W-:-:S06]  /*00c0*/  IMAD.WIDE R2, R9, 0x4, R2 ;  /* 0x0000000409027825 */ /* 0x001fcc00078e0202 */
[----:B-1----:R-:W4:Y:S01]  /*00d0*/  LDG.E R2, desc[UR4][R2.64] ;  /* 0x0000000402027981 */ /* 0x002f22000c1e1900 */
[----:B--2---:R-:W-:-:S06]  /*00e0*/  IMAD.WIDE R4, R9, 0x4, R4 ;  /* 0x0000000409047825 */ /* 0x004fcc00078e0204 */
[----:B------:R-:W4:Y:S01]  /*00f0*/  LDG.E R5, desc[UR4][R4.64] ;  /* 0x0000000404057981 */ /* 0x000f22000c1e1900 */
[----:B---3--:R-:W-:-:S04]  /*0100*/  IMAD.WIDE R6, R9, 0x4, R6 ;  /* 0x0000000409067825 */ /* 0x008fc800078e0206 */
[----:B----4-:R-:W-:-:S05]  /*0110*/  FADD R9, R2, R5 ;  /* 0x0000000502097221 */ /* 0x010fca0000000000 */
[----:B------:R-:W-:Y:S01]  /*0120*/  STG.E desc[UR4][R6.64], R9 ;  /* 0x0000000906007986 */ /* 0x000fe2000c101904 */
[----:B------:R-:W-:Y:S05]  /*0130*/  EXIT ;  /* 0x000000000000794d */ /* 0x000fea0003800000 */
.L_x_0:
[----:B------:R-:W-:-:S00]  /*0140*/  BRA `(.L_x_0) ;  /* 0xfffffffc00fc7947 */ /* 0x000fc0000383ffff */
[----:B------:R-:W-:-:S00]  /*0150*/  NOP ;  /* 0x0000000000007918 */ /* 0x000fc00000000000 */
        /* <DEDUP_REMOVED lines=10> */
.L_x_1:


//--------------------- .nv.shared.reserved.0     --------------------------
	.section	.nv.shared.reserved.0,"aw",@nobits
	.weak		__nv_reservedSMEM_offset_0_alias
	.size		__nv_reservedSMEM_offset_0_alias, 0, 64
	.other		__nv_reservedSMEM_offset_0_alias,@"STO_CUDA_RESERVED_SHARED STV_DEFAULT"
__nv_reservedSMEM_offset_0_alias:
	.zero		0
	.zero		64


//--------------------- .nv.constant0._Z9sumaOnGPUPfS_S_i --------------------------
	.section	.nv.constant0._Z9sumaOnGPUPfS_S_i,"a",@progbits
	.sectionflags	@""
	.align	4
.nv.constant0._Z9sumaOnGPUPfS_S_i:
	.zero		924


//--------------------- SYMBOLS --------------------------

	.type		.nv.reservedSmem.offset0,@object
	.size		.nv.reservedSmem.offset0,0x4
